//
// Generated by NVIDIA NVVM Compiler
//
// Compiler Build ID: CL-36424714
// Cuda compilation tools, release 13.0, V13.0.88
// Based on NVVM 20.0.0
//

.version 9.0
.target sm_100
.address_size 64

	// .globl	_Z12merge_kernelPfS_ii

.visible .entry _Z12merge_kernelPfS_ii(
	.param .u64 .ptr .align 1 _Z12merge_kernelPfS_ii_param_0,
	.param .u64 .ptr .align 1 _Z12merge_kernelPfS_ii_param_1,
	.param .u32 _Z12merge_kernelPfS_ii_param_2,
	.param .u32 _Z12merge_kernelPfS_ii_param_3
)
{
	.reg .pred 	%p<18>;
	.reg .b32 	%r<86>;
	.reg .b32 	%f<16>;
	.reg .b64 	%rd<31>;

	ld.param.u64 	%rd7, [_Z12merge_kernelPfS_ii_param_0];
	ld.param.u64 	%rd8, [_Z12merge_kernelPfS_ii_param_1];
	ld.param.u32 	%r49, [_Z12merge_kernelPfS_ii_param_2];
	ld.param.u32 	%r50, [_Z12merge_kernelPfS_ii_param_3];
	cvta.to.global.u64 	%rd1, %rd8;
	cvta.to.global.u64 	%rd2, %rd7;
	mov.u32 	%r51, %ctaid.x;
	mov.u32 	%r52, %ntid.x;
	mov.u32 	%r53, %tid.x;
	mad.lo.s32 	%r54, %r51, %r52, %r53;
	mul.lo.s32 	%r55, %r54, %r50;
	shl.b32 	%r65, %r55, 1;
	add.s32 	%r56, %r65, %r50;
	min.s32 	%r2, %r56, %r49;
	add.s32 	%r57, %r56, %r50;
	min.s32 	%r3, %r57, %r49;
	setp.ge.s32 	%p1, %r56, %r3;
	@%p1 bra 	$L__BB0_16;
	setp.ge.s32 	%p2, %r65, %r2;
	mov.u32 	%r66, %r2;
	mov.u32 	%r74, %r65;
	@%p2 bra 	$L__BB0_2;
	bra.uni 	$L__BB0_17;
$L__BB0_2:
	setp.ge.s32 	%p8, %r65, %r2;
	@%p8 bra 	$L__BB0_9;
	sub.s32 	%r61, %r2, %r65;
	and.b32  	%r7, %r61, 3;
	setp.eq.s32 	%p9, %r7, 0;
	mov.u32 	%r72, %r65;
	@%p9 bra 	$L__BB0_6;
	neg.s32 	%r68, %r7;
	mov.u32 	%r72, %r65;
$L__BB0_5:
	.pragma "nounroll";
	mul.wide.s32 	%rd15, %r74, 4;
	add.s64 	%rd16, %rd1, %rd15;
	mul.wide.s32 	%rd17, %r72, 4;
	add.s64 	%rd18, %rd2, %rd17;
	add.s32 	%r72, %r72, 1;
	ld.global.f32 	%f6, [%rd18];
	add.s32 	%r74, %r74, 1;
	st.global.f32 	[%rd16], %f6;
	add.s32 	%r68, %r68, 1;
	setp.ne.s32 	%p10, %r68, 0;
	@%p10 bra 	$L__BB0_5;
$L__BB0_6:
	sub.s32 	%r62, %r65, %r2;
	setp.gt.u32 	%p11, %r62, -4;
	@%p11 bra 	$L__BB0_9;
	add.s64 	%rd3, %rd2, 8;
	sub.s32 	%r80, %r72, %r2;
	add.s64 	%rd4, %rd1, 8;
$L__BB0_8:
	mul.wide.s32 	%rd19, %r72, 4;
	add.s64 	%rd20, %rd3, %rd19;
	mul.wide.s32 	%rd21, %r74, 4;
	add.s64 	%rd22, %rd4, %rd21;
	ld.global.f32 	%f7, [%rd20+-8];
	st.global.f32 	[%rd22+-8], %f7;
	ld.global.f32 	%f8, [%rd20+-4];
	st.global.f32 	[%rd22+-4], %f8;
	ld.global.f32 	%f9, [%rd20];
	st.global.f32 	[%rd22], %f9;
	add.s32 	%r72, %r72, 4;
	ld.global.f32 	%f10, [%rd20+4];
	add.s32 	%r74, %r74, 4;
	st.global.f32 	[%rd22+4], %f10;
	add.s32 	%r80, %r80, 4;
	setp.eq.s32 	%p12, %r80, 0;
	@%p12 bra 	$L__BB0_9;
	bra.uni 	$L__BB0_8;
$L__BB0_9:
	setp.ge.s32 	%p13, %r66, %r3;
	@%p13 bra 	$L__BB0_16;
	sub.s32 	%r63, %r3, %r66;
	and.b32  	%r26, %r63, 3;
	setp.eq.s32 	%p14, %r26, 0;
	mov.u32 	%r79, %r66;
	@%p14 bra 	$L__BB0_13;
	neg.s32 	%r75, %r26;
	mov.u32 	%r79, %r66;
$L__BB0_12:
	.pragma "nounroll";
	mul.wide.s32 	%rd23, %r74, 4;
	add.s64 	%rd24, %rd1, %rd23;
	mul.wide.s32 	%rd25, %r79, 4;
	add.s64 	%rd26, %rd2, %rd25;
	add.s32 	%r79, %r79, 1;
	ld.global.f32 	%f11, [%rd26];
	add.s32 	%r74, %r74, 1;
	st.global.f32 	[%rd24], %f11;
	add.s32 	%r75, %r75, 1;
	setp.ne.s32 	%p15, %r75, 0;
	@%p15 bra 	$L__BB0_12;
$L__BB0_13:
	sub.s32 	%r64, %r66, %r3;
	setp.gt.u32 	%p16, %r64, -4;
	@%p16 bra 	$L__BB0_16;
	add.s64 	%rd5, %rd2, 8;
	sub.s32 	%r83, %r79, %r3;
	add.s64 	%rd6, %rd1, 8;
$L__BB0_15:
	mul.wide.s32 	%rd27, %r79, 4;
	add.s64 	%rd28, %rd5, %rd27;
	mul.wide.s32 	%rd29, %r74, 4;
	add.s64 	%rd30, %rd6, %rd29;
	ld.global.f32 	%f12, [%rd28+-8];
	st.global.f32 	[%rd30+-8], %f12;
	ld.global.f32 	%f13, [%rd28+-4];
	st.global.f32 	[%rd30+-4], %f13;
	ld.global.f32 	%f14, [%rd28];
	st.global.f32 	[%rd30], %f14;
	add.s32 	%r79, %r79, 4;
	ld.global.f32 	%f15, [%rd28+4];
	add.s32 	%r74, %r74, 4;
	st.global.f32 	[%rd30+4], %f15;
	add.s32 	%r83, %r83, 4;
	setp.ne.s32 	%p17, %r83, 0;
	@%p17 bra 	$L__BB0_15;
$L__BB0_16:
	ret;
$L__BB0_17:
	mul.wide.s32 	%rd9, %r65, 4;
	add.s64 	%rd10, %rd2, %rd9;
	ld.global.f32 	%f1, [%rd10];
	mul.wide.s32 	%rd11, %r66, 4;
	add.s64 	%rd12, %rd2, %rd11;
	ld.global.f32 	%f3, [%rd12];
	setp.gtu.f32 	%p3, %f1, %f3;
	setp.le.f32 	%p4, %f1, %f3;
	selp.u32 	%r58, 1, 0, %p4;
	add.s32 	%r65, %r65, %r58;
	selp.u32 	%r59, 1, 0, %p3;
	add.s32 	%r66, %r66, %r59;
	selp.f32 	%f5, %f1, %f3, %p4;
	mul.wide.s32 	%rd13, %r74, 4;
	add.s64 	%rd14, %rd1, %rd13;
	st.global.f32 	[%rd14], %f5;
	add.s32 	%r74, %r74, 1;
	setp.lt.s32 	%p5, %r65, %r2;
	setp.lt.s32 	%p6, %r66, %r3;
	and.pred  	%p7, %p5, %p6;
	@%p7 bra 	$L__BB0_17;
	bra.uni 	$L__BB0_2;

}


// ===== COMPILED SASS (sm_100) =====

	.target	sm_100

	.elftype	@"ET_EXEC"


//--------------------- .note.nv.tkinfo           --------------------------
	.section	.note.nv.tkinfo,"",@"SHT_NOTE"
	.sectionflags	@"SHF_NOTE_NV_TKINFO"
	.tkinfo
        /*0018*/ 	.word	0x00000002
        /*0030*/ 	.string	""
        /*0030*/ 	.string	"ptxas"
        /*0030*/ 	.string	"Cuda compilation tools, release 13.0, V13.0.88"
        /*0030*/ 	.string	"Build cuda_13.0.r13.0/compiler.36424714_0"
        /*0030*/ 	.string	"-arch sm_100 -m 64 "



//--------------------- .note.nv.cuinfo           --------------------------
	.section	.note.nv.cuinfo,"",@"SHT_NOTE"
	.sectionflags	@"SHF_NOTE_NV_CUINFO"
        /*0018*/ 	.short	0x0002
        /*001a*/ 	.short	0x0064
        /*001c*/ 	.short	0x0082
	.zero		2


//--------------------- .nv.info                  --------------------------
	.section	.nv.info,"",@"SHT_CUDA_INFO"
	.align	4


	//----- nvinfo : EIATTR_REGCOUNT
	.align		4
        /*0000*/ 	.byte	0x04, 0x2f
        /*0002*/ 	.short	(.L_1 - .L_0)
	.align		4
.L_0:
        /*0004*/ 	.word	index@(_Z12merge_kernelPfS_ii)
        /*0008*/ 	.word	0x00000018


	//----- nvinfo : EIATTR_FRAME_SIZE
	.align		4
.L_1:
        /*000c*/ 	.byte	0x04, 0x11
        /*000e*/ 	.short	(.L_3 - .L_2)
	.align		4
.L_2:
        /*0010*/ 	.word	index@(_Z12merge_kernelPfS_ii)
        /*0014*/ 	.word	0x00000000


	//----- nvinfo : EIATTR_MIN_STACK_SIZE
	.align		4
.L_3:
        /*0018*/ 	.byte	0x04, 0x12
        /*001a*/ 	.short	(.L_5 - .L_4)
	.align		4
.L_4:
        /*001c*/ 	.word	index@(_Z12merge_kernelPfS_ii)
        /*0020*/ 	.word	0x00000000
.L_5:


//--------------------- .nv.compat                --------------------------
	.section	.nv.compat,"",@"SHT_CUDA_COMPAT_INFO"
	.align	4
        /*0000*/ 	.byte	0x02, 0x09, 0x00, 0x00, 0x02, 0x02, 0x01, 0x00, 0x02, 0x05, 0x05, 0x00, 0x03, 0x07, 0x01, 0x01
        /*0010*/ 	.byte	0x02, 0x03, 0x00, 0x00, 0x02, 0x06, 0x01, 0x00, 0x04, 0x0b, 0x08, 0x00, 0x09, 0x00, 0x00, 0x00
        /*0020*/ 	.byte	0x00, 0x00, 0x00, 0x00


//--------------------- .nv.info._Z12merge_kernelPfS_ii --------------------------
	.section	.nv.info._Z12merge_kernelPfS_ii,"",@"SHT_CUDA_INFO"
	.sectionflags	@""
	.align	4


	//----- nvinfo : EIATTR_CUDA_API_VERSION
	.align		4
        /*0000*/ 	.byte	0x04, 0x37
        /*0002*/ 	.short	(.L_7 - .L_6)
.L_6:
        /*0004*/ 	.word	0x00000082


	//----- nvinfo : EIATTR_KPARAM_INFO
	.align		4
.L_7:
        /*0008*/ 	.byte	0x04, 0x17
        /*000a*/ 	.short	(.L_9 - .L_8)
.L_8:
        /*000c*/ 	.word	0x00000000
        /*0010*/ 	.short	0x0003
        /*0012*/ 	.short	0x0014
        /*0014*/ 	.byte	0x00, 0xf0, 0x11, 0x00


	//----- nvinfo : EIATTR_KPARAM_INFO
	.align		4
.L_9:
        /*0018*/ 	.byte	0x04, 0x17
        /*001a*/ 	.short	(.L_11 - .L_10)
.L_10:
        /*001c*/ 	.word	0x00000000
        /*0020*/ 	.short	0x0002
        /*0022*/ 	.short	0x0010
        /*0024*/ 	.byte	0x00, 0xf0, 0x11, 0x00


	//----- nvinfo : EIATTR_KPARAM_INFO
	.align		4
.L_11:
        /*0028*/ 	.byte	0x04, 0x17
        /*002a*/ 	.short	(.L_13 - .L_12)
.L_12:
        /*002c*/ 	.word	0x00000000
        /*0030*/ 	.short	0x0001
        /*0032*/ 	.short	0x0008
        /*0034*/ 	.byte	0x00, 0xf5, 0x21, 0x00


	//----- nvinfo : EIATTR_KPARAM_INFO
	.align		4
.L_13:
        /*0038*/ 	.byte	0x04, 0x17
        /*003a*/ 	.short	(.L_15 - .L_14)
.L_14:
        /*003c*/ 	.word	0x00000000
        /*0040*/ 	.short	0x0000
        /*0042*/ 	.short	0x0000
        /*0044*/ 	.byte	0x00, 0xf5, 0x21, 0x00


	//----- nvinfo : EIATTR_SPARSE_MMA_MASK
	.align		4
.L_15:
        /*0048*/ 	.byte	0x03, 0x50
        /*004a*/ 	.short	0x0000


	//----- nvinfo : EIATTR_MAXREG_COUNT
	.align		4
        /*004c*/ 	.byte	0x03, 0x1b
        /*004e*/ 	.short	0x00ff


	//----- nvinfo : EIATTR_MERCURY_ISA_VERSION
	.align		4
        /*0050*/ 	.byte	0x03, 0x5f
        /*0052*/ 	.short	0x0101


	//----- nvinfo : EIATTR_VRC_CTA_INIT_COUNT
	.align		4
        /*0054*/ 	.byte	0x02, 0x4a
	.zero		1
	.zero		1


	//----- nvinfo : EIATTR_EXIT_INSTR_OFFSETS
	.align		4
        /*0058*/ 	.byte	0x04, 0x1c
        /*005a*/ 	.short	(.L_17 - .L_16)


	//   ....[0]....
.L_16:
        /*005c*/ 	.word	0x000000c0


	//   ....[1]....
        /*0060*/ 	.word	0x00000580


	//   ....[2]....
        /*0064*/ 	.word	0x000006e0


	//   ....[3]....
        /*0068*/ 	.word	0x00000880


	//----- nvinfo : EIATTR_CRS_STACK_SIZE
	.align		4
.L_17:
        /*006c*/ 	.byte	0x04, 0x1e
        /*006e*/ 	.short	(.L_19 - .L_18)
.L_18:
        /*0070*/ 	.word	0x00000000


	//----- nvinfo : EIATTR_CBANK_PARAM_SIZE
	.align		4
.L_19:
        /*0074*/ 	.byte	0x03, 0x19
        /*0076*/ 	.short	0x0018


	//----- nvinfo : EIATTR_PARAM_CBANK
	.align		4
        /*0078*/ 	.byte	0x04, 0x0a
        /*007a*/ 	.short	(.L_21 - .L_20)
	.align		4
.L_20:
        /*007c*/ 	.word	index@(.nv.constant0._Z12merge_kernelPfS_ii)
        /*0080*/ 	.short	0x0380
        /*0082*/ 	.short	0x0018


	//----- nvinfo : EIATTR_SW_WAR
	.align		4
.L_21:
        /*0084*/ 	.byte	0x04, 0x36
        /*0086*/ 	.short	(.L_23 - .L_22)
.L_22:
        /*0088*/ 	.word	0x00000008
.L_23:


//--------------------- .nv.callgraph             --------------------------
	.section	.nv.callgraph,"",@"SHT_CUDA_CALLGRAPH"
	.align	4
	.sectionentsize	8
	.align		4
        /*0000*/ 	.word	0x00000000
	.align		4
        /*0004*/ 	.word	0xffffffff
	.align		4
        /*0008*/ 	.word	0x00000000
	.align		4
        /*000c*/ 	.word	0xfffffffe
	.align		4
        /*0010*/ 	.word	0x00000000
	.align		4
        /*0014*/ 	.word	0xfffffffd
	.align		4
        /*0018*/ 	.word	0x00000000
	.align		4
        /*001c*/ 	.word	0xfffffffc


//--------------------- .text._Z12merge_kernelPfS_ii --------------------------
	.section	.text._Z12merge_kernelPfS_ii,"ax",@progbits
	.align	128
        .global         _Z12merge_kernelPfS_ii
        .type           _Z12merge_kernelPfS_ii,@function
        .size           _Z12merge_kernelPfS_ii,(.L_x_14 - _Z12merge_kernelPfS_ii)
        .other          _Z12merge_kernelPfS_ii,@"STO_CUDA_ENTRY STV_DEFAULT"
_Z12merge_kernelPfS_ii:
.text._Z12merge_kernelPfS_ii:
[----:B------:R-:W-:Y:S01]  /*0000*/  LDC R1, c[0x0][0x37c] ;  /* 0x0000df00ff017b82 */ /* 0x000fe20000000800 */
[----:B------:R-:W0:Y:S07]  /*0010*/  S2R R3, SR_TID.X ;  /* 0x0000000000037919 */ /* 0x000e2e0000002100 */
[----:B------:R-:W0:Y:S08]  /*0020*/  S2UR UR4, SR_CTAID.X ;  /* 0x00000000000479c3 */ /* 0x000e300000002500 */
[----:B------:R-:W0:Y:S08]  /*0030*/  LDC R0, c[0x0][0x360] ;  /* 0x0000d800ff007b82 */ /* 0x000e300000000800 */
[----:B------:R-:W1:Y:S01]  /*0040*/  LDC.64 R4, c[0x0][0x390] ;  /* 0x0000e400ff047b82 */ /* 0x000e620000000a00 */
[----:B0-----:R-:W-:-:S04]  /*0050*/  IMAD R0, R0, UR4, R3 ;  /* 0x0000000400007c24 */ /* 0x001fc8000f8e0203 */
[----:B-1----:R-:W-:-:S04]  /*0060*/  IMAD R0, R0, R5, RZ ;  /* 0x0000000500007224 */ /* 0x002fc800078e02ff */
[----:B------:R-:W-:-:S04]  /*0070*/  IMAD.SHL.U32 R0, R0, 0x2, RZ ;  /* 0x0000000200007824 */ /* 0x000fc800078e00ff */
[----:B------:R-:W-:-:S05]  /*0080*/  IMAD.IADD R3, R0, 0x1, R5 ;  /* 0x0000000100037824 */ /* 0x000fca00078e0205 */
[C---:B------:R-:W-:Y:S02]  /*0090*/  VIADDMNMX R2, R3.reuse, R5, R4, PT ;  /* 0x0000000503027246 */ /* 0x040fe40003800104 */
[C---:B------:R-:W-:Y:S02]  /*00a0*/  VIMNMX R4, PT, PT, R3.reuse, R4, PT ;  /* 0x0000000403047248 */ /* 0x040fe40003fe0100 */
[----:B------:R-:W-:-:S13]  /*00b0*/  ISETP.GE.AND P0, PT, R3, R2, PT ;  /* 0x000000020300720c */ /* 0x000fda0003f06270 */
[----:B------:R-:W-:Y:S05]  /*00c0*/  @P0 EXIT ;  /* 0x000000000000094d */ /* 0x000fea0003800000 */
[----:B------:R-:W0:Y:S01]  /*00d0*/  LDC.64 R6, c[0x0][0x380] ;  /* 0x0000e000ff067b82 */ /* 0x000e220000000a00 */
[----:B------:R-:W-:Y:S01]  /*00e0*/  MOV R5, R0 ;  /* 0x0000000000057202 */ /* 0x000fe20000000f00 */
[----:B------:R-:W1:Y:S01]  /*00f0*/  LDCU.64 UR8, c[0x0][0x358] ;  /* 0x00006b00ff0877ac */ /* 0x000e620008000a00 */
[----:B------:R-:W-:Y:S01]  /*0100*/  BSSY.RECONVERGENT B0, `(.L_x_0) ;  /* 0x0000018000007945 */ /* 0x000fe20003800200 */
[----:B------:R-:W-:Y:S01]  /*0110*/  IMAD.MOV.U32 R3, RZ, RZ, R4 ;  /* 0x000000ffff037224 */ /* 0x000fe200078e0004 */
[----:B------:R-:W-:Y:S01]  /*0120*/  ISETP.GE.AND P0, PT, R5, R4, PT ;  /* 0x000000040500720c */ /* 0x000fe20003f06270 */
[----:B------:R-:W-:Y:S02]  /*0130*/  IMAD.MOV.U32 R0, RZ, RZ, R5 ;  /* 0x000000ffff007224 */ /* 0x000fe400078e0005 */
[----:B------:R-:W2:Y:S10]  /*0140*/  LDC.64 R8, c[0x0][0x388] ;  /* 0x0000e200ff087b82 */ /* 0x000eb40000000a00 */
[----:B------:R-:W-:Y:S05]  /*0150*/  @P0 BRA `(.L_x_1) ;  /* 0x0000000000480947 */ /* 0x000fea0003800000 */
.L_x_2:
[----:B0-----:R-:W-:-:S04]  /*0160*/  IMAD.WIDE R10, R5, 0x4, R6 ;  /* 0x00000004050a7825 */ /* 0x001fc800078e0206 */
[C---:B------:R-:W-:Y:S02]  /*0170*/  IMAD.WIDE R12, R3.reuse, 0x4, R6 ;  /* 0x00000004030c7825 */ /* 0x040fe400078e0206 */
[----:B-1----:R-:W3:Y:S04]  /*0180*/  LDG.E R10, desc[UR8][R10.64] ;  /* 0x000000080a0a7981 */ /* 0x002ee8000c1e1900 */
[----:B------:R-:W3:Y:S01]  /*0190*/  LDG.E R13, desc[UR8][R12.64] ;  /* 0x000000080c0d7981 */ /* 0x000ee2000c1e1900 */
[----:B--2---:R-:W-:Y:S01]  /*01a0*/  IMAD.WIDE R14, R0, 0x4, R8 ;  /* 0x00000004000e7825 */ /* 0x004fe200078e0208 */
[----:B------:R-:W-:-:S03]  /*01b0*/  IADD3 R19, PT, PT, R3, 0x1, RZ ;  /* 0x0000000103137810 */ /* 0x000fc60007ffe0ff */
[----:B------:R-:W-:Y:S02]  /*01c0*/  VIADD R17, R5, 0x1 ;  /* 0x0000000105117836 */ /* 0x000fe40000000000 */
[----:B------:R-:W-:Y:S01]  /*01d0*/  VIADD R0, R0, 0x1 ;  /* 0x0000000100007836 */ /* 0x000fe20000000000 */
[----:B---3--:R-:W-:-:S04]  /*01e0*/  FSETP.GTU.AND P0, PT, R10, R13, PT ;  /* 0x0000000d0a00720b */ /* 0x008fc80003f0c000 */
[----:B------:R-:W-:-:S05]  /*01f0*/  FSEL R21, R10, R13, !P0 ;  /* 0x0000000d0a157208 */ /* 0x000fca0004000000 */
[----:B------:R3:W-:Y:S04]  /*0200*/  STG.E desc[UR8][R14.64], R21 ;  /* 0x000000150e007986 */ /* 0x0007e8000c101908 */
[----:B------:R-:W-:Y:S01]  /*0210*/  @!P0 IMAD.MOV R19, RZ, RZ, R3 ;  /* 0x000000ffff138224 */ /* 0x000fe200078e0203 */
[----:B------:R-:W-:-:S04]  /*0220*/  @P0 IADD3 R17, PT, PT, R5, RZ, RZ ;  /* 0x000000ff05110210 */ /* 0x000fc80007ffe0ff */
[----:B------:R-:W-:Y:S01]  /*0230*/  ISETP.GE.AND P0, PT, R19, R2, PT ;  /* 0x000000021300720c */ /* 0x000fe20003f06270 */
[----:B------:R-:W-:Y:S01]  /*0240*/  IMAD.MOV.U32 R5, RZ, RZ, R17 ;  /* 0x000000ffff057224 */ /* 0x000fe200078e0011 */
[----:B------:R-:W-:Y:S02]  /*0250*/  ISETP.LT.AND P1, PT, R17, R4, PT ;  /* 0x000000041100720c */ /* 0x000fe40003f21270 */
[----:B------:R-:W-:-:S11]  /*0260*/  MOV R3, R19 ;  /* 0x0000001300037202 */ /* 0x000fd60000000f00 */
[----:B---3--:R-:W-:Y:S05]  /*0270*/  @!P0 BRA P1, `(.L_x_2) ;  /* 0xfffffffc00b88947 */ /* 0x008fea000083ffff */
.L_x_1:
[----:B-1----:R-:W-:Y:S05]  /*0280*/  BSYNC.RECONVERGENT B0 ;  /* 0x0000000000007941 */ /* 0x002fea0003800200 */
.L_x_0:
[----:B------:R-:W-:Y:S01]  /*0290*/  ISETP.GE.AND P0, PT, R5, R4, PT ;  /* 0x000000040500720c */ /* 0x000fe20003f06270 */
[----:B------:R-:W-:-:S12]  /*02a0*/  BSSY.RECONVERGENT B0, `(.L_x_3) ;  /* 0x000002c000007945 */ /* 0x000fd80003800200 */
[----:B------:R-:W-:Y:S05]  /*02b0*/  @P0 BRA `(.L_x_4) ;  /* 0x0000000000a80947 */ /* 0x000fea0003800000 */
[C---:B0-----:R-:W-:Y:S01]  /*02c0*/  IMAD.IADD R6, R4.reuse, 0x1, -R5 ;  /* 0x0000000104067824 */ /* 0x041fe200078e0a05 */
[----:B------:R-:W-:Y:S01]  /*02d0*/  IADD3 R7, PT, PT, -R4, R5, RZ ;  /* 0x0000000504077210 */ /* 0x000fe20007ffe1ff */
[----:B------:R-:W-:Y:S03]  /*02e0*/  BSSY.RECONVERGENT B1, `(.L_x_5) ;  /* 0x0000010000017945 */ /* 0x000fe60003800200 */
[----:B------:R-:W-:Y:S02]  /*02f0*/  LOP3.LUT P1, R6, R6, 0x3, RZ, 0xc0, !PT ;  /* 0x0000000306067812 */ /* 0x000fe4000782c0ff */
[----:B------:R-:W-:-:S11]  /*0300*/  ISETP.GT.U32.AND P0, PT, R7, -0x4, PT ;  /* 0xfffffffc0700780c */ /* 0x000fd60003f04070 */
[----:B------:R-:W-:Y:S05]  /*0310*/  @!P1 BRA `(.L_x_6) ;  /* 0x0000000000309947 */ /* 0x000fea0003800000 */
[----:B------:R-:W0:Y:S01]  /*0320*/  LDC.64 R12, c[0x0][0x380] ;  /* 0x0000e000ff0c7b82 */ /* 0x000e220000000a00 */
[----:B------:R-:W-:-:S07]  /*0330*/  IMAD.MOV R14, RZ, RZ, -R6 ;  /* 0x000000ffff0e7224 */ /* 0x000fce00078e0a06 */
[----:B--2---:R-:W1:Y:S02]  /*0340*/  LDC.64 R8, c[0x0][0x388] ;  /* 0x0000e200ff087b82 */ /* 0x004e640000000a00 */
.L_x_7:
[----:B0--3--:R-:W-:-:S06]  /*0350*/  IMAD.WIDE R6, R5, 0x4, R12 ;  /* 0x0000000405067825 */ /* 0x009fcc00078e020c */
[----:B------:R-:W2:Y:S01]  /*0360*/  LDG.E R7, desc[UR8][R6.64] ;  /* 0x0000000806077981 */ /* 0x000ea2000c1e1900 */
[----:B-1----:R-:W-:Y:S01]  /*0370*/  IMAD.WIDE R10, R0, 0x4, R8 ;  /* 0x00000004000a7825 */ /* 0x002fe200078e0208 */
[----:B------:R-:W-:Y:S02]  /*0380*/  IADD3 R14, PT, PT, R14, 0x1, RZ ;  /* 0x000000010e0e7810 */ /* 0x000fe40007ffe0ff */
[----:B------:R-:W-:Y:S01]  /*0390*/  IADD3 R0, PT, PT, R0, 0x1, RZ ;  /* 0x0000000100007810 */ /* 0x000fe20007ffe0ff */
[----:B------:R-:W-:Y:S01]  /*03a0*/  VIADD R5, R5, 0x1 ;  /* 0x0000000105057836 */ /* 0x000fe20000000000 */
[----:B------:R-:W-:Y:S01]  /*03b0*/  ISETP.NE.AND P1, PT, R14, RZ, PT ;  /* 0x000000ff0e00720c */ /* 0x000fe20003f25270 */
[----:B--2---:R3:W-:-:S12]  /*03c0*/  STG.E desc[UR8][R10.64], R7 ;  /* 0x000000070a007986 */ /* 0x0047d8000c101908 */
[----:B------:R-:W-:Y:S05]  /*03d0*/  @P1 BRA `(.L_x_7) ;  /* 0xfffffffc00dc1947 */ /* 0x000fea000383ffff */
.L_x_6:
[----:B------:R-:W-:Y:S05]  /*03e0*/  BSYNC.RECONVERGENT B1 ;  /* 0x0000000000017941 */ /* 0x000fea0003800200 */
.L_x_5:
[----:B------:R-:W-:Y:S05]  /*03f0*/  @P0 BRA `(.L_x_4) ;  /* 0x0000000000580947 */ /* 0x000fea0003800000 */
[----:B---3--:R-:W0:Y:S01]  /*0400*/  LDC.64 R6, c[0x0][0x388] ;  /* 0x0000e200ff067b82 */ /* 0x008e220000000a00 */
[----:B------:R-:W-:-:S07]  /*0410*/  IMAD.IADD R4, R5, 0x1, -R4 ;  /* 0x0000000105047824 */ /* 0x000fce00078e0a04 */
[----:B--2---:R-:W1:Y:S01]  /*0420*/  LDC.64 R8, c[0x0][0x380] ;  /* 0x0000e000ff087b82 */ /* 0x004e620000000a00 */
[----:B0-----:R-:W-:-:S05]  /*0430*/  IADD3 R6, P1, PT, R6, 0x8, RZ ;  /* 0x0000000806067810 */ /* 0x001fca0007f3e0ff */
[----:B------:R-:W-:Y:S01]  /*0440*/  IMAD.X R7, RZ, RZ, R7, P1 ;  /* 0x000000ffff077224 */ /* 0x000fe200008e0607 */
[----:B-1----:R-:W-:-:S04]  /*0450*/  IADD3 R8, P0, PT, R8, 0x8, RZ ;  /* 0x0000000808087810 */ /* 0x002fc80007f1e0ff */
[----:B------:R-:W-:-:S09]  /*0460*/  IADD3.X R9, PT, PT, RZ, R9, RZ, P0, !PT ;  /* 0x00000009ff097210 */ /* 0x000fd200007fe4ff */
.L_x_8:
[----:B------:R-:W-:-:S05]  /*0470*/  IMAD.WIDE R10, R5, 0x4, R8 ;  /* 0x00000004050a7825 */ /* 0x000fca00078e0208 */
[----:B-1----:R-:W2:Y:S01]  /*0480*/  LDG.E R15, desc[UR8][R10.64+-0x8] ;  /* 0xfffff8080a0f7981 */ /* 0x002ea2000c1e1900 */
[----:B------:R-:W-:-:S05]  /*0490*/  IMAD.WIDE R12, R0, 0x4, R6 ;  /* 0x00000004000c7825 */ /* 0x000fca00078e0206 */
[----:B--2---:R1:W-:Y:S04]  /*04a0*/  STG.E desc[UR8][R12.64+-0x8], R15 ;  /* 0xfffff80f0c007986 */ /* 0x0043e8000c101908 */
[----:B------:R-:W2:Y:S04]  /*04b0*/  LDG.E R17, desc[UR8][R10.64+-0x4] ;  /* 0xfffffc080a117981 */ /* 0x000ea8000c1e1900 */
[----:B--2---:R1:W-:Y:S04]  /*04c0*/  STG.E desc[UR8][R12.64+-0x4], R17 ;  /* 0xfffffc110c007986 */ /* 0x0043e8000c101908 */
[----:B------:R-:W2:Y:S04]  /*04d0*/  LDG.E R19, desc[UR8][R10.64] ;  /* 0x000000080a137981 */ /* 0x000ea8000c1e1900 */
[----:B--2---:R1:W-:Y:S04]  /*04e0*/  STG.E desc[UR8][R12.64], R19 ;  /* 0x000000130c007986 */ /* 0x0043e8000c101908 */
[----:B------:R-:W2:Y:S01]  /*04f0*/  LDG.E R21, desc[UR8][R10.64+0x4] ;  /* 0x000004080a157981 */ /* 0x000ea2000c1e1900 */
[----:B------:R-:W-:Y:S01]  /*0500*/  IADD3 R4, PT, PT, R4, 0x4, RZ ;  /* 0x0000000404047810 */ /* 0x000fe20007ffe0ff */
[----:B------:R-:W-:Y:S01]  /*0510*/  VIADD R5, R5, 0x4 ;  /* 0x0000000405057836 */ /* 0x000fe20000000000 */
[----:B------:R-:W-:-:S02]  /*0520*/  IADD3 R0, PT, PT, R0, 0x4, RZ ;  /* 0x0000000400007810 */ /* 0x000fc40007ffe0ff */
[----:B------:R-:W-:Y:S01]  /*0530*/  ISETP.NE.AND P0, PT, R4, RZ, PT ;  /* 0x000000ff0400720c */ /* 0x000fe20003f05270 */
[----:B--2---:R1:W-:-:S12]  /*0540*/  STG.E desc[UR8][R12.64+0x4], R21 ;  /* 0x000004150c007986 */ /* 0x0043d8000c101908 */
[----:B------:R-:W-:Y:S05]  /*0550*/  @P0 BRA `(.L_x_8) ;  /* 0xfffffffc00c40947 */ /* 0x000fea000383ffff */
.L_x_4:
[----:B------:R-:W-:Y:S05]  /*0560*/  BSYNC.RECONVERGENT B0 ;  /* 0x0000000000007941 */ /* 0x000fea0003800200 */
.L_x_3:
[----:B------:R-:W-:-:S13]  /*0570*/  ISETP.GE.AND P0, PT, R3, R2, PT ;  /* 0x000000020300720c */ /* 0x000fda0003f06270 */
[----:B------:R-:W-:Y:S05]  /*0580*/  @P0 EXIT ;  /* 0x000000000000094d */ /* 0x000fea0003800000 */
[C-C-:B------:R-:W-:Y:S01]  /*0590*/  IMAD.IADD R4, R2.reuse, 0x1, -R3.reuse ;  /* 0x0000000102047824 */ /* 0x140fe200078e0a03 */
[----:B------:R-:W-:Y:S01]  /*05a0*/  IADD3 R5, PT, PT, -R2, R3, RZ ;  /* 0x0000000302057210 */ /* 0x000fe20007ffe1ff */
[----:B------:R-:W-:Y:S01]  /*05b0*/  BSSY.RECONVERGENT B0, `(.L_x_9) ;  /* 0x0000012000007945 */ /* 0x000fe20003800200 */
[----:B-1----:R-:W-:Y:S02]  /*05c0*/  IMAD.MOV.U32 R13, RZ, RZ, R3 ;  /* 0x000000ffff0d7224 */ /* 0x002fe400078e0003 */
[----:B------:R-:W-:Y:S02]  /*05d0*/  LOP3.LUT P1, R4, R4, 0x3, RZ, 0xc0, !PT ;  /* 0x0000000304047812 */ /* 0x000fe4000782c0ff */
[----:B------:R-:W-:-:S11]  /*05e0*/  ISETP.GT.U32.AND P0, PT, R5, -0x4, PT ;  /* 0xfffffffc0500780c */ /* 0x000fd60003f04070 */
[----:B------:R-:W-:Y:S05]  /*05f0*/  @!P1 BRA `(.L_x_10) ;  /* 0x0000000000349947 */ /* 0x000fea0003800000 */
[----:B---3--:R-:W1:Y:S01]  /*0600*/  LDC.64 R10, c[0x0][0x380] ;  /* 0x0000e000ff0a7b82 */ /* 0x008e620000000a00 */
[----:B------:R-:W-:Y:S01]  /*0610*/  IADD3 R12, PT, PT, -R4, RZ, RZ ;  /* 0x000000ff040c7210 */ /* 0x000fe20007ffe1ff */
[----:B------:R-:W-:-:S06]  /*0620*/  IMAD.MOV.U32 R13, RZ, RZ, R3 ;  /* 0x000000ffff0d7224 */ /* 0x000fcc00078e0003 */
[----:B0-----:R-:W0:Y:S02]  /*0630*/  LDC.64 R6, c[0x0][0x388] ;  /* 0x0000e200ff067b82 */ /* 0x001e240000000a00 */
.L_x_11:
[----:B-1--4-:R-:W-:-:S06]  /*0640*/  IMAD.WIDE R4, R13, 0x4, R10 ;  /* 0x000000040d047825 */ /* 0x012fcc00078e020a */
[----:B------:R-:W3:Y:S01]  /*0650*/  LDG.E R5, desc[UR8][R4.64] ;  /* 0x0000000804057981 */ /* 0x000ee2000c1e1900 */
[----:B0-2---:R-:W-:Y:S01]  /*0660*/  IMAD.WIDE R8, R0, 0x4, R6 ;  /* 0x0000000400087825 */ /* 0x005fe200078e0206 */
[----:B------:R-:W-:Y:S02]  /*0670*/  IADD3 R12, PT, PT, R12, 0x1, RZ ;  /* 0x000000010c0c7810 */ /* 0x000fe40007ffe0ff */
[----:B------:R-:W-:Y:S01]  /*0680*/  IADD3 R0, PT, PT, R0, 0x1, RZ ;  /* 0x0000000100007810 */ /* 0x000fe20007ffe0ff */
[----:B------:R-:W-:Y:S01]  /*0690*/  VIADD R13, R13, 0x1 ;  /* 0x000000010d0d7836 */ /* 0x000fe20000000000 */
[----:B------:R-:W-:Y:S01]  /*06a0*/  ISETP.NE.AND P1, PT, R12, RZ, PT ;  /* 0x000000ff0c00720c */ /* 0x000fe20003f25270 */
[----:B---3--:R4:W-:-:S12]  /*06b0*/  STG.E desc[UR8][R8.64], R5 ;  /* 0x0000000508007986 */ /* 0x0089d8000c101908 */
[----:B------:R-:W-:Y:S05]  /*06c0*/  @P1 BRA `(.L_x_11) ;  /* 0xfffffffc00dc1947 */ /* 0x000fea000383ffff */
.L_x_10:
[----:B------:R-:W-:Y:S05]  /*06d0*/  BSYNC.RECONVERGENT B0 ;  /* 0x0000000000007941 */ /* 0x000fea0003800200 */
.L_x_9:
[----:B------:R-:W-:Y:S05]  /*06e0*/  @P0 EXIT ;  /* 0x000000000000094d */ /* 0x000fea0003800000 */
[----:B------:R-:W1:Y:S01]  /*06f0*/  LDCU.128 UR4, c[0x0][0x380] ;  /* 0x00007000ff0477ac */ /* 0x000e620008000c00 */
[----:B0-----:R-:W-:Y:S01]  /*0700*/  IMAD.IADD R6, R13, 0x1, -R2 ;  /* 0x000000010d067824 */ /* 0x001fe200078e0a02 */
[----:B-1----:R-:W-:Y:S02]  /*0710*/  UIADD3 UR4, UP0, UPT, UR4, 0x8, URZ ;  /* 0x0000000804047890 */ /* 0x002fe4000ff1e0ff */
[----:B------:R-:W-:Y:S02]  /*0720*/  UIADD3 UR6, UP1, UPT, UR6, 0x8, URZ ;  /* 0x0000000806067890 */ /* 0x000fe4000ff3e0ff */
[----:B------:R-:W-:Y:S02]  /*0730*/  UIADD3.X UR5, UPT, UPT, URZ, UR5, URZ, UP0, !UPT ;  /* 0x00000005ff057290 */ /* 0x000fe400087fe4ff */
[----:B------:R-:W-:-:S12]  /*0740*/  UIADD3.X UR7, UPT, UPT, URZ, UR7, URZ, UP1, !UPT ;  /* 0x00000007ff077290 */ /* 0x000fd80008ffe4ff */
.L_x_12:
[----:B------:R-:W-:Y:S01]  /*0750*/  MOV R2, UR4 ;  /* 0x0000000400027c02 */ /* 0x000fe20008000f00 */
[----:B------:R-:W-:-:S04]  /*0760*/  IMAD.U32 R3, RZ, RZ, UR5 ;  /* 0x00000005ff037e24 */ /* 0x000fc8000f8e00ff */
[----:B------:R-:W-:-:S05]  /*0770*/  IMAD.WIDE R2, R13, 0x4, R2 ;  /* 0x000000040d027825 */ /* 0x000fca00078e0202 */
[----:B0--3--:R-:W3:Y:S01]  /*0780*/  LDG.E R7, desc[UR8][R2.64+-0x8] ;  /* 0xfffff80802077981 */ /* 0x009ee2000c1e1900 */
[----:B------:R-:W-:Y:S01]  /*0790*/  MOV R4, UR6 ;  /* 0x0000000600047c02 */ /* 0x000fe20008000f00 */
[----:B----4-:R-:W-:-:S04]  /*07a0*/  IMAD.U32 R5, RZ, RZ, UR7 ;  /* 0x00000007ff057e24 */ /* 0x010fc8000f8e00ff */
[----:B------:R-:W-:-:S05]  /*07b0*/  IMAD.WIDE R4, R0, 0x4, R4 ;  /* 0x0000000400047825 */ /* 0x000fca00078e0204 */
[----:B---3--:R0:W-:Y:S04]  /*07c0*/  STG.E desc[UR8][R4.64+-0x8], R7 ;  /* 0xfffff80704007986 */ /* 0x0081e8000c101908 */
[----:B--2---:R-:W2:Y:S04]  /*07d0*/  LDG.E R9, desc[UR8][R2.64+-0x4] ;  /* 0xfffffc0802097981 */ /* 0x004ea8000c1e1900 */
        /* <DEDUP_REMOVED lines=10> */
[----:B------:R-:W-:Y:S05]  /*0880*/  EXIT ;  /* 0x000000000000794d */ /* 0x000fea0003800000 */
.L_x_13:
[----:B------:R-:W-:-:S00]  /*0890*/  BRA `(.L_x_13) ;  /* 0xfffffffc00fc7947 */ /* 0x000fc0000383ffff */
[----:B------:R-:W-:-:S00]  /*08a0*/  NOP ;  /* 0x0000000000007918 */ /* 0x000fc00000000000 */
        /* <DEDUP_REMOVED lines=13> */
.L_x_14:


//--------------------- .nv.shared.reserved.0     --------------------------
	.section	.nv.shared.reserved.0,"aw",@nobits
	.weak		__nv_reservedSMEM_offset_0_alias
	.size		__nv_reservedSMEM_offset_0_alias, 0, 64
	.other		__nv_reservedSMEM_offset_0_alias,@"STO_CUDA_RESERVED_SHARED STV_DEFAULT"
__nv_reservedSMEM_offset_0_alias:
	.zero		0
	.zero		64


//--------------------- .nv.constant0._Z12merge_kernelPfS_ii --------------------------
	.section	.nv.constant0._Z12merge_kernelPfS_ii,"a",@progbits
	.sectionflags	@""
	.align	4
.nv.constant0._Z12merge_kernelPfS_ii:
	.zero		920


//--------------------- SYMBOLS --------------------------

	.type		.nv.reservedSmem.offset0,@object
	.size		.nv.reservedSmem.offset0,0x4
